	.headerflags	@"EF_CUDA_TEXMODE_UNIFIED EF_CUDA_64BIT_ADDRESS EF_CUDA_ACCELERATORS EF_CUDA_SM90 EF_CUDA_VIRTUAL_SM(EF_CUDA_SM90)"
	.elftype	@"ET_EXEC"


//--------------------- .nv.info                  --------------------------
	.section	.nv.info,"",@"SHT_CUDA_INFO"
	.align	4


	//----- nvinfo : EIATTR_REGCOUNT
	.align		4
        /*0000*/ 	.byte	0x04, 0x2f
        /*0002*/ 	.short	(.L_3 - .L_2)
	.align		4
.L_2:
        /*0004*/ 	.word	index@(triton_poi_fused__native_batch_norm_legit_no_training_add_relu_40)
        /*0008*/ 	.word	0x0000001c


	//----- nvinfo : EIATTR_MIN_STACK_SIZE
	.align		4
.L_3:
        /*000c*/ 	.byte	0x04, 0x12
        /*000e*/ 	.short	(.L_5 - .L_4)
	.align		4
.L_4:
        /*0010*/ 	.word	index@(triton_poi_fused__native_batch_norm_legit_no_training_add_relu_40)
        /*0014*/ 	.word	0x00000000


	//----- nvinfo : EIATTR_FRAME_SIZE
	.align		4
.L_5:
        /*0018*/ 	.byte	0x04, 0x11
        /*001a*/ 	.short	(.L_7 - .L_6)
	.align		4
.L_6:
        /*001c*/ 	.word	index@(triton_poi_fused__native_batch_norm_legit_no_training_add_relu_40)
        /*0020*/ 	.word	0x00000000


	//----- nvinfo : EIATTR_MIN_STACK_SIZE
	.align		4
.L_7:
        /*0024*/ 	.byte	0x04, 0x12
        /*0026*/ 	.short	(.L_9 - .L_8)
	.align		4
.L_8:
        /*0028*/ 	.word	index@(triton_poi_fused__native_batch_norm_legit_no_training_add_relu_40)
        /*002c*/ 	.word	0x00000000
.L_9:


//--------------------- .nv.info.triton_poi_fused__native_batch_norm_legit_no_training_add_relu_40 --------------------------
	.section	.nv.info.triton_poi_fused__native_batch_norm_legit_no_training_add_relu_40,"",@"SHT_CUDA_INFO"
	.sectionflags	@""
	.align	4


	//----- nvinfo : EIATTR_CUDA_API_VERSION
	.align		4
        /*0000*/ 	.byte	0x04, 0x37
        /*0002*/ 	.short	(.L_11 - .L_10)
.L_10:
        /*0004*/ 	.word	0x0000007c


	//----- nvinfo : EIATTR_KPARAM_INFO
	.align		4
.L_11:
        /*0008*/ 	.byte	0x04, 0x17
        /*000a*/ 	.short	(.L_13 - .L_12)
.L_12:
        /*000c*/ 	.word	0x00000000
        /*0010*/ 	.short	0x000b
        /*0012*/ 	.short	0x0058
        /*0014*/ 	.byte	0x00, 0xf0, 0x11, 0x00


	//----- nvinfo : EIATTR_KPARAM_INFO
	.align		4
.L_13:
        /*0018*/ 	.byte	0x04, 0x17
        /*001a*/ 	.short	(.L_15 - .L_14)
.L_14:
        /*001c*/ 	.word	0x00000000
        /*0020*/ 	.short	0x000a
        /*0022*/ 	.short	0x0050
        /*0024*/ 	.byte	0x00, 0xf4, 0x21, 0x00


	//----- nvinfo : EIATTR_KPARAM_INFO
	.align		4
.L_15:
        /*0028*/ 	.byte	0x04, 0x17
        /*002a*/ 	.short	(.L_17 - .L_16)
.L_16:
        /*002c*/ 	.word	0x00000000
        /*0030*/ 	.short	0x0009
        /*0032*/ 	.short	0x0048
        /*0034*/ 	.byte	0x00, 0xf4, 0x21, 0x00


	//----- nvinfo : EIATTR_KPARAM_INFO
	.align		4
.L_17:
        /*0038*/ 	.byte	0x04, 0x17
        /*003a*/ 	.short	(.L_19 - .L_18)
.L_18:
        /*003c*/ 	.word	0x00000000
        /*0040*/ 	.short	0x0008
        /*0042*/ 	.short	0x0040
        /*0044*/ 	.byte	0x00, 0xf4, 0x21, 0x00


	//----- nvinfo : EIATTR_KPARAM_INFO
	.align		4
.L_19:
        /*0048*/ 	.byte	0x04, 0x17
        /*004a*/ 	.short	(.L_21 - .L_20)
.L_20:
        /*004c*/ 	.word	0x00000000
        /*0050*/ 	.short	0x0007
        /*0052*/ 	.short	0x0038
        /*0054*/ 	.byte	0x00, 0xf4, 0x21, 0x00


	//----- nvinfo : EIATTR_KPARAM_INFO
	.align		4
.L_21:
        /*0058*/ 	.byte	0x04, 0x17
        /*005a*/ 	.short	(.L_23 - .L_22)
.L_22:
        /*005c*/ 	.word	0x00000000
        /*0060*/ 	.short	0x0006
        /*0062*/ 	.short	0x0030
        /*0064*/ 	.byte	0x00, 0xf4, 0x21, 0x00


	//----- nvinfo : EIATTR_KPARAM_INFO
	.align		4
.L_23:
        /*0068*/ 	.byte	0x04, 0x17
        /*006a*/ 	.short	(.L_25 - .L_24)
.L_24:
        /*006c*/ 	.word	0x00000000
        /*0070*/ 	.short	0x0005
        /*0072*/ 	.short	0x0028
        /*0074*/ 	.byte	0x00, 0xf4, 0x21, 0x00


	//----- nvinfo : EIATTR_KPARAM_INFO
	.align		4
.L_25:
        /*0078*/ 	.byte	0x04, 0x17
        /*007a*/ 	.short	(.L_27 - .L_26)
.L_26:
        /*007c*/ 	.word	0x00000000
        /*0080*/ 	.short	0x0004
        /*0082*/ 	.short	0x0020
        /*0084*/ 	.byte	0x00, 0xf4, 0x21, 0x00


	//----- nvinfo : EIATTR_KPARAM_INFO
	.align		4
.L_27:
        /*0088*/ 	.byte	0x04, 0x17
        /*008a*/ 	.short	(.L_29 - .L_28)
.L_28:
        /*008c*/ 	.word	0x00000000
        /*0090*/ 	.short	0x0003
        /*0092*/ 	.short	0x0018
        /*0094*/ 	.byte	0x00, 0xf4, 0x21, 0x00


	//----- nvinfo : EIATTR_KPARAM_INFO
	.align		4
.L_29:
        /*0098*/ 	.byte	0x04, 0x17
        /*009a*/ 	.short	(.L_31 - .L_30)
.L_30:
        /*009c*/ 	.word	0x00000000
        /*00a0*/ 	.short	0x0002
        /*00a2*/ 	.short	0x0010
        /*00a4*/ 	.byte	0x00, 0xf4, 0x21, 0x00


	//----- nvinfo : EIATTR_KPARAM_INFO
	.align		4
.L_31:
        /*00a8*/ 	.byte	0x04, 0x17
        /*00aa*/ 	.short	(.L_33 - .L_32)
.L_32:
        /*00ac*/ 	.word	0x00000000
        /*00b0*/ 	.short	0x0001
        /*00b2*/ 	.short	0x0008
        /*00b4*/ 	.byte	0x00, 0xf4, 0x21, 0x00


	//----- nvinfo : EIATTR_KPARAM_INFO
	.align		4
.L_33:
        /*00b8*/ 	.byte	0x04, 0x17
        /*00ba*/ 	.short	(.L_35 - .L_34)
.L_34:
        /*00bc*/ 	.word	0x00000000
        /*00c0*/ 	.short	0x0000
        /*00c2*/ 	.short	0x0000
        /*00c4*/ 	.byte	0x00, 0xf4, 0x21, 0x00


	//----- nvinfo : EIATTR_SPARSE_MMA_MASK
	.align		4
.L_35:
        /*00c8*/ 	.byte	0x03, 0x50
        /*00ca*/ 	.short	0x0000


	//----- nvinfo : EIATTR_MAXREG_COUNT
	.align		4
        /*00cc*/ 	.byte	0x03, 0x1b
        /*00ce*/ 	.short	0x00ff


	//----- nvinfo : EIATTR_EXIT_INSTR_OFFSETS
	.align		4
        /*00d0*/ 	.byte	0x04, 0x1c
        /*00d2*/ 	.short	(.L_37 - .L_36)


	//   ....[0]....
.L_36:
        /*00d4*/ 	.word	0x000004e0


	//----- nvinfo : EIATTR_REQNTID
	.align		4
.L_37:
        /*00d8*/ 	.byte	0x04, 0x10
        /*00da*/ 	.short	(.L_39 - .L_38)
.L_38:
        /*00dc*/ 	.word	0x00000080
        /*00e0*/ 	.word	0x00000001
        /*00e4*/ 	.word	0x00000001


	//----- nvinfo : EIATTR_CBANK_PARAM_SIZE
	.align		4
.L_39:
        /*00e8*/ 	.byte	0x03, 0x19
        /*00ea*/ 	.short	0x005c


	//----- nvinfo : EIATTR_PARAM_CBANK
	.align		4
        /*00ec*/ 	.byte	0x04, 0x0a
        /*00ee*/ 	.short	(.L_41 - .L_40)
	.align		4
.L_40:
        /*00f0*/ 	.word	index@(.nv.constant0.triton_poi_fused__native_batch_norm_legit_no_training_add_relu_40)
        /*00f4*/ 	.short	0x0210
        /*00f6*/ 	.short	0x005c


	//----- nvinfo : EIATTR_SW_WAR
	.align		4
.L_41:
        /*00f8*/ 	.byte	0x04, 0x36
        /*00fa*/ 	.short	(.L_43 - .L_42)
.L_42:
        /*00fc*/ 	.word	0x00000008
.L_43:


//--------------------- .nv.callgraph             --------------------------
	.section	.nv.callgraph,"",@"SHT_CUDA_CALLGRAPH"
	.align	4
	.sectionentsize	8
	.align		4
        /*0000*/ 	.word	0x00000000
	.align		4
        /*0004*/ 	.word	0xffffffff
	.align		4
        /*0008*/ 	.word	0x00000000
	.align		4
        /*000c*/ 	.word	0xfffffffe
	.align		4
        /*0010*/ 	.word	0x00000000
	.align		4
        /*0014*/ 	.word	0xfffffffd
	.align		4
        /*0018*/ 	.word	0x00000000
	.align		4
        /*001c*/ 	.word	0xfffffffc


//--------------------- .nv.constant4             --------------------------
	.section	.nv.constant4,"a",@progbits
	.align	8
	.align		8
.nv.constant4:
        /*0000*/ 	.dword	_$_str
	.align		8
        /*0008*/ 	.dword	_$_str_$_2


//--------------------- .text.triton_poi_fused__native_batch_norm_legit_no_training_add_relu_40 --------------------------
	.section	.text.triton_poi_fused__native_batch_norm_legit_no_training_add_relu_40,"ax",@progbits
	.align	128
        .global         triton_poi_fused__native_batch_norm_legit_no_training_add_relu_40
        .type           triton_poi_fused__native_batch_norm_legit_no_training_add_relu_40,@function
        .size           triton_poi_fused__native_batch_norm_legit_no_training_add_relu_40,(.L_x_1 - triton_poi_fused__native_batch_norm_legit_no_training_add_relu_40)
        .other          triton_poi_fused__native_batch_norm_legit_no_training_add_relu_40,@"STO_CUDA_ENTRY STV_DEFAULT"
triton_poi_fused__native_batch_norm_legit_no_training_add_relu_40:
.text.triton_poi_fused__native_batch_norm_legit_no_training_add_relu_40:
[----:B------:R-:W-:Y:S01]  /*0000*/  LDC R1, c[0x0][0x28] ;  /* 0x00000a00ff017b82 */ /* 0x000fe20000000800 */
[----:B------:R-:W1:Y:S07]  /*0010*/  S2R R0, SR_TID.X ;  /* 0x0000000000007919 */ /* 0x000e6e0000002100 */
[----:B------:R-:W2:Y:S01]  /*0020*/  LDC.64 R14, c[0x0][0x220] ;  /* 0x00008800ff0e7b82 */ /* 0x000ea20000000a00 */
[----:B------:R-:W-:Y:S01]  /*0030*/  ULDC.64 UR4, c[0x0][0x208] ;  /* 0x0000820000047ab9 */ /* 0x000fe20000000a00 */
[----:B------:R-:W3:Y:S06]  /*0040*/  S2R R3, SR_CTAID.X ;  /* 0x0000000000037919 */ /* 0x000eec0000002500 */
[----:B------:R-:W4:Y:S08]  /*0050*/  LDC.64 R20, c[0x0][0x248] ;  /* 0x00009200ff147b82 */ /* 0x000f300000000a00 */
[----:B------:R-:W5:Y:S08]  /*0060*/  LDC.64 R24, c[0x0][0x240] ;  /* 0x00009000ff187b82 */ /* 0x000f700000000a00 */
[----:B------:R-:W5:Y:S01]  /*0070*/  LDC.64 R22, c[0x0][0x238] ;  /* 0x00008e00ff167b82 */ /* 0x000f620000000a00 */
[----:B-1----:R-:W-:-:S07]  /*0080*/  LOP3.LUT R0, R0, 0x7f, RZ, 0xc0, !PT ;  /* 0x0000007f00007812 */ /* 0x002fce00078ec0ff */
[----:B------:R-:W1:Y:S01]  /*0090*/  LDC.64 R18, c[0x0][0x210] ;  /* 0x00008400ff127b82 */ /* 0x000e620000000a00 */
[----:B---3--:R-:W-:Y:S02]  /*00a0*/  SHF.R.S32.HI R2, RZ, 0x18, R3 ;  /* 0x00000018ff027819 */ /* 0x008fe40000011403 */
[----:B------:R-:W-:Y:S02]  /*00b0*/  LEA R0, R3, R0, 0x7 ;  /* 0x0000000003007211 */ /* 0x000fe400078e38ff */
[----:B------:R-:W-:-:S03]  /*00c0*/  SGXT R3, R2, 0x1 ;  /* 0x000000010203781a */ /* 0x000fc60000000200 */
[----:B------:R-:W3:Y:S01]  /*00d0*/  LDC.64 R16, c[0x0][0x218] ;  /* 0x00008600ff107b82 */ /* 0x000ee20000000a00 */
[----:B------:R-:W-:-:S04]  /*00e0*/  LEA.HI R3, R3, R0, RZ, 0x6 ;  /* 0x0000000003037211 */ /* 0x000fc800078f30ff */
[----:B------:R-:W-:-:S03]  /*00f0*/  SHF.R.S32.HI R3, RZ, 0x6, R3 ;  /* 0x00000006ff037819 */ /* 0x000fc60000011403 */
[----:B------:R-:W3:Y:S01]  /*0100*/  LDC.64 R8, c[0x0][0x228] ;  /* 0x00008a00ff087b82 */ /* 0x000ee20000000a00 */
[----:B------:R-:W-:-:S04]  /*0110*/  LEA.HI R2, R3, R3, RZ, 0x6 ;  /* 0x0000000303027211 */ /* 0x000fc800078f30ff */
[----:B------:R-:W-:-:S03]  /*0120*/  LOP3.LUT R2, R2, 0xffffffc0, RZ, 0xc0, !PT ;  /* 0xffffffc002027812 */ /* 0x000fc600078ec0ff */
[----:B------:R-:W3:Y:S01]  /*0130*/  LDC.64 R6, c[0x0][0x230] ;  /* 0x00008c00ff067b82 */ /* 0x000ee20000000a00 */
[----:B------:R-:W-:-:S05]  /*0140*/  IADD3 R13, R3, -R2, RZ ;  /* 0x80000002030d7210 */ /* 0x000fca0007ffe0ff */
[C---:B--2---:R-:W-:Y:S02]  /*0150*/  IMAD.WIDE R14, R13.reuse, 0x4, R14 ;  /* 0x000000040d0e7825 */ /* 0x044fe400078e020e */
[----:B------:R-:W2:Y:S02]  /*0160*/  LDC.64 R4, c[0x0][0x250] ;  /* 0x00009400ff047b82 */ /* 0x000ea40000000a00 */
[----:B----4-:R-:W-:Y:S01]  /*0170*/  IMAD.WIDE R20, R13, 0x4, R20 ;  /* 0x000000040d147825 */ /* 0x010fe200078e0214 */
[----:B------:R4:W2:Y:S04]  /*0180*/  LDG.E.EL R11, desc[UR4][R14.64] ;  /* 0x000000040e0b7981 */ /* 0x0008a8000c2e1900 */
[----:B------:R3:W2:Y:S01]  /*0190*/  LDG.E.EL R10, desc[UR4][R20.64] ;  /* 0x00000004140a7981 */ /* 0x0006a2000c2e1900 */
[----:B------:R-:W2:Y:S01]  /*01a0*/  LDC.64 R2, c[0x0][0x258] ;  /* 0x00009600ff027b82 */ /* 0x000ea20000000a00 */
[----:B0----5:R-:W-:-:S04]  /*01b0*/  IMAD.WIDE R22, R0, 0x4, R22 ;  /* 0x0000000400167825 */ /* 0x021fc800078e0216 */
[C---:B----4-:R-:W-:Y:S01]  /*01c0*/  IMAD.WIDE R14, R13.reuse, 0x4, R24 ;  /* 0x000000040d0e7825 */ /* 0x050fe200078e0218 */
[----:B------:R-:W4:Y:S03]  /*01d0*/  LDG.E R12, desc[UR4][R22.64] ;  /* 0x00000004160c7981 */ /* 0x000f26000c1e1900 */
[----:B-1----:R-:W-:Y:S02]  /*01e0*/  IMAD.WIDE R18, R0, 0x4, R18 ;  /* 0x0000000400127825 */ /* 0x002fe400078e0212 */
[----:B------:R-:W4:Y:S02]  /*01f0*/  LDG.E.EL R15, desc[UR4][R14.64] ;  /* 0x000000040e0f7981 */ /* 0x000f24000c2e1900 */
[C---:B---3--:R-:W-:Y:S02]  /*0200*/  IMAD.WIDE R20, R13.reuse, 0x4, R16 ;  /* 0x000000040d147825 */ /* 0x048fe400078e0210 */
[----:B------:R-:W3:Y:S02]  /*0210*/  LDG.E R16, desc[UR4][R18.64] ;  /* 0x0000000412107981 */ /* 0x000ee4000c1e1900 */
[----:B------:R-:W-:-:S02]  /*0220*/  IMAD.WIDE R8, R13, 0x4, R8 ;  /* 0x000000040d087825 */ /* 0x000fc400078e0208 */
[----:B------:R-:W3:Y:S02]  /*0230*/  LDG.E.EL R17, desc[UR4][R20.64] ;  /* 0x0000000414117981 */ /* 0x000ee4000c2e1900 */
[C---:B------:R-:W-:Y:S02]  /*0240*/  IMAD.WIDE R6, R13.reuse, 0x4, R6 ;  /* 0x000000040d067825 */ /* 0x040fe400078e0206 */
[----:B------:R0:W5:Y:S02]  /*0250*/  LDG.E.EL R8, desc[UR4][R8.64] ;  /* 0x0000000408087981 */ /* 0x000164000c2e1900 */
[C---:B--2---:R-:W-:Y:S02]  /*0260*/  IMAD.WIDE R4, R13.reuse, 0x4, R4 ;  /* 0x000000040d047825 */ /* 0x044fe400078e0204 */
[----:B------:R-:W5:Y:S02]  /*0270*/  LDG.E.EL R7, desc[UR4][R6.64] ;  /* 0x0000000406077981 */ /* 0x000f64000c2e1900 */
[----:B------:R-:W-:-:S02]  /*0280*/  IMAD.WIDE R2, R13, 0x4, R2 ;  /* 0x000000040d027825 */ /* 0x000fc400078e0202 */
[----:B------:R-:W2:Y:S04]  /*0290*/  LDG.E.EL R4, desc[UR4][R4.64] ;  /* 0x0000000404047981 */ /* 0x000ea8000c2e1900 */
[----:B------:R1:W2:Y:S01]  /*02a0*/  LDG.E.EL R13, desc[UR4][R2.64] ;  /* 0x00000004020d7981 */ /* 0x0002a2000c2e1900 */
[----:B0-----:R-:W-:Y:S01]  /*02b0*/  HFMA2.MMA R9, -RZ, RZ, 1.625, 0 ;  /* 0x3e800000ff097435 */ /* 0x001fe200000001ff */
[----:B-1----:R-:W0:Y:S02]  /*02c0*/  LDC.64 R2, c[0x0][0x260] ;  /* 0x00009800ff027b82 */ /* 0x002e240000000a00 */
[----:B0-----:R-:W-:-:S04]  /*02d0*/  IMAD.WIDE R2, R0, 0x4, R2 ;  /* 0x0000000400027825 */ /* 0x001fc800078e0202 */
[----:B------:R-:W-:Y:S01]  /*02e0*/  FADD R11, R11, 9.9999997473787516356e-06 ;  /* 0x3727c5ac0b0b7421 */ /* 0x000fe20000000000 */
[----:B------:R-:W-:-:S03]  /*02f0*/  FADD R10, R10, 9.9999997473787516356e-06 ;  /* 0x3727c5ac0a0a7421 */ /* 0x000fc60000000000 */
[----:B------:R-:W0:Y:S08]  /*0300*/  MUFU.SQRT R14, R11 ;  /* 0x0000000b000e7308 */ /* 0x000e300000002000 */
[----:B------:R-:W1:Y:S01]  /*0310*/  MUFU.SQRT R18, R10 ;  /* 0x0000000a00127308 */ /* 0x000e620000002000 */
[C---:B0-----:R-:W-:Y:S02]  /*0320*/  FSETP.GT.AND P0, PT, R14.reuse, 8.50705917302346158658e+37, PT ;  /* 0x7e8000000e00780b */ /* 0x041fe40003f04000 */
[----:B------:R-:W-:-:S02]  /*0330*/  FSETP.GEU.AND P2, PT, R14, 1.175494350822287508e-38, PT ;  /* 0x008000000e00780b */ /* 0x000fc40003f4e000 */
[C---:B-1----:R-:W-:Y:S02]  /*0340*/  FSETP.GT.AND P1, PT, R18.reuse, 8.50705917302346158658e+37, PT ;  /* 0x7e8000001200780b */ /* 0x042fe40003f24000 */
[----:B------:R-:W-:-:S07]  /*0350*/  FSETP.GEU.AND P3, PT, R18, 1.175494350822287508e-38, PT ;  /* 0x008000001200780b */ /* 0x000fce0003f6e000 */
[----:B------:R-:W-:-:S04]  /*0360*/  @P0 FMUL R14, R14, 0.25 ;  /* 0x3e8000000e0e0820 */ /* 0x000fc80000400000 */
[----:B------:R-:W-:Y:S01]  /*0370*/  @!P2 FMUL R14, R14, 16777216 ;  /* 0x4b8000000e0ea820 */ /* 0x000fe20000400000 */
[----:B------:R-:W-:-:S04]  /*0380*/  @P1 FMUL R18, R18, 0.25 ;  /* 0x3e80000012121820 */ /* 0x000fc80000400000 */
[----:B------:R-:W-:Y:S01]  /*0390*/  @!P3 FMUL R18, R18, 16777216 ;  /* 0x4b8000001212b820 */ /* 0x000fe20000400000 */
[----:B------:R-:W0:Y:S01]  /*03a0*/  MUFU.RCP R14, R14 ;  /* 0x0000000e000e7308 */ /* 0x000e220000001000 */
[----:B------:R-:W-:-:S07]  /*03b0*/  FSEL R5, R9, 1, P0 ;  /* 0x3f80000009057808 */ /* 0x000fce0000000000 */
[----:B------:R-:W1:Y:S01]  /*03c0*/  MUFU.RCP R18, R18 ;  /* 0x0000001200127308 */ /* 0x000e620000001000 */
[----:B------:R-:W-:Y:S01]  /*03d0*/  FSEL R9, R9, 1, P1 ;  /* 0x3f80000009097808 */ /* 0x000fe20000800000 */
[----:B------:R-:W-:-:S04]  /*03e0*/  @!P2 FMUL R5, R5, 16777216 ;  /* 0x4b8000000505a820 */ /* 0x000fc80000400000 */
[----:B------:R-:W-:Y:S01]  /*03f0*/  @!P3 FMUL R9, R9, 16777216 ;  /* 0x4b8000000909b820 */ /* 0x000fe20000400000 */
[----:B----4-:R-:W-:Y:S01]  /*0400*/  FADD R12, R12, -R15 ;  /* 0x8000000f0c0c7221 */ /* 0x010fe20000000000 */
[----:B0-----:R-:W-:Y:S01]  /*0410*/  FMUL R5, R14, R5 ;  /* 0x000000050e057220 */ /* 0x001fe20000400000 */
[----:B---3--:R-:W-:Y:S01]  /*0420*/  FADD R16, R16, -R17 ;  /* 0x8000001110107221 */ /* 0x008fe20000000000 */
[----:B-1----:R-:W-:-:S03]  /*0430*/  FMUL R9, R18, R9 ;  /* 0x0000000912097220 */ /* 0x002fc60000400000 */
[----:B------:R-:W-:Y:S01]  /*0440*/  FMUL R5, R5, R16 ;  /* 0x0000001005057220 */ /* 0x000fe20000400000 */
[----:B------:R-:W-:-:S03]  /*0450*/  FMUL R9, R9, R12 ;  /* 0x0000000c09097220 */ /* 0x000fc60000400000 */
[----:B-----5:R-:W-:Y:S01]  /*0460*/  FFMA R5, R8, R5, R7 ;  /* 0x0000000508057223 */ /* 0x020fe20000000007 */
[----:B--2---:R-:W-:-:S04]  /*0470*/  FFMA R4, R4, R9, R13 ;  /* 0x0000000904047223 */ /* 0x004fc8000000000d */
[C---:B------:R-:W-:Y:S02]  /*0480*/  FSETP.GEU.AND P1, PT, R5.reuse, RZ, PT ;  /* 0x000000ff0500720b */ /* 0x040fe40003f2e000 */
[C---:B------:R-:W-:Y:S02]  /*0490*/  FSETP.GEU.AND P0, PT, R4.reuse, RZ, PT ;  /* 0x000000ff0400720b */ /* 0x040fe40003f0e000 */
[----:B------:R-:W-:Y:S02]  /*04a0*/  FSEL R5, R5, RZ, P1 ;  /* 0x000000ff05057208 */ /* 0x000fe40000800000 */
[----:B------:R-:W-:-:S05]  /*04b0*/  FSEL R4, R4, RZ, P0 ;  /* 0x000000ff04047208 */ /* 0x000fca0000000000 */
[----:B------:R-:W-:-:S05]  /*04c0*/  FADD R5, R5, R4 ;  /* 0x0000000405057221 */ /* 0x000fca0000000000 */
[----:B------:R-:W-:Y:S01]  /*04d0*/  STG.E desc[UR4][R2.64], R5 ;  /* 0x0000000502007986 */ /* 0x000fe2000c101904 */
[----:B------:R-:W-:Y:S05]  /*04e0*/  EXIT ;  /* 0x000000000000794d */ /* 0x000fea0003800000 */
.L_x_0:
[----:B------:R-:W-:-:S00]  /*04f0*/  BRA `(.L_x_0) ;  /* 0xfffffffc00fc7947 */ /* 0x000fc0000383ffff */
[----:B------:R-:W-:-:S00]  /*0500*/  NOP ;  /* 0x0000000000007918 */ /* 0x000fc00000000000 */
[----:B------:R-:W-:-:S00]  /*0510*/  NOP ;  /* 0x0000000000007918 */ /* 0x000fc00000000000 */
[----:B------:R-:W-:-:S00]  /*0520*/  NOP ;  /* 0x0000000000007918 */ /* 0x000fc00000000000 */
[----:B------:R-:W-:-:S00]  /*0530*/  NOP ;  /* 0x0000000000007918 */ /* 0x000fc00000000000 */
[----:B------:R-:W-:-:S00]  /*0540*/  NOP ;  /* 0x0000000000007918 */ /* 0x000fc00000000000 */
[----:B------:R-:W-:-:S00]  /*0550*/  NOP ;  /* 0x0000000000007918 */ /* 0x000fc00000000000 */
[----:B------:R-:W-:-:S00]  /*0560*/  NOP ;  /* 0x0000000000007918 */ /* 0x000fc00000000000 */
[----:B------:R-:W-:-:S00]  /*0570*/  NOP ;  /* 0x0000000000007918 */ /* 0x000fc00000000000 */
.L_x_1:


//--------------------- .nv.global.init           --------------------------
	.section	.nv.global.init,"aw",@progbits
.nv.global.init:
	.type		_$_str,@object
	.size		_$_str,(_$_str_$_2 - _$_str)
_$_str:
        /*0000*/ 	.byte	0x5f, 0x5f, 0x43, 0x55, 0x44, 0x41, 0x5f, 0x46, 0x54, 0x5a, 0x00
	.type		_$_str_$_2,@object
	.size		_$_str_$_2,(.L_1 - _$_str_$_2)
_$_str_$_2:
        /*000b*/ 	.byte	0x5f, 0x5f, 0x43, 0x55, 0x44, 0x41, 0x5f, 0x50, 0x52, 0x45, 0x43, 0x5f, 0x53, 0x51, 0x52, 0x54
        /*001b*/ 	.byte	0x00
.L_1:


//--------------------- .nv.constant0.triton_poi_fused__native_batch_norm_legit_no_training_add_relu_40 --------------------------
	.section	.nv.constant0.triton_poi_fused__native_batch_norm_legit_no_training_add_relu_40,"a",@progbits
	.sectionflags	@""
	.align	4
.nv.constant0.triton_poi_fused__native_batch_norm_legit_no_training_add_relu_40:
	.zero		620
